//
// Generated by NVIDIA NVVM Compiler
//
// Compiler Build ID: CL-36424714
// Cuda compilation tools, release 13.0, V13.0.88
// Based on NVVM 20.0.0
//

.version 9.0
.target sm_100
.address_size 64

	// .globl	_Z12kelly_kernelPfS_S_i

.visible .entry _Z12kelly_kernelPfS_S_i(
	.param .u64 .ptr .align 1 _Z12kelly_kernelPfS_S_i_param_0,
	.param .u64 .ptr .align 1 _Z12kelly_kernelPfS_S_i_param_1,
	.param .u64 .ptr .align 1 _Z12kelly_kernelPfS_S_i_param_2,
	.param .u32 _Z12kelly_kernelPfS_S_i_param_3
)
{
	.reg .pred 	%p<2>;
	.reg .b32 	%r<6>;
	.reg .b32 	%f<4>;
	.reg .b64 	%rd<11>;

	ld.param.u64 	%rd1, [_Z12kelly_kernelPfS_S_i_param_0];
	ld.param.u64 	%rd2, [_Z12kelly_kernelPfS_S_i_param_1];
	ld.param.u64 	%rd3, [_Z12kelly_kernelPfS_S_i_param_2];
	ld.param.u32 	%r2, [_Z12kelly_kernelPfS_S_i_param_3];
	mov.u32 	%r3, %ctaid.x;
	mov.u32 	%r4, %ntid.x;
	mov.u32 	%r5, %tid.x;
	mad.lo.s32 	%r1, %r3, %r4, %r5;
	setp.ge.s32 	%p1, %r1, %r2;
	@%p1 bra 	$L__BB0_2;
	cvta.to.global.u64 	%rd4, %rd1;
	cvta.to.global.u64 	%rd5, %rd2;
	cvta.to.global.u64 	%rd6, %rd3;
	mul.wide.s32 	%rd7, %r1, 4;
	add.s64 	%rd8, %rd4, %rd7;
	ld.global.f32 	%f1, [%rd8];
	add.s64 	%rd9, %rd5, %rd7;
	ld.global.f32 	%f2, [%rd9];
	div.rn.f32 	%f3, %f1, %f2;
	add.s64 	%rd10, %rd6, %rd7;
	st.global.f32 	[%rd10], %f3;
$L__BB0_2:
	ret;

}


// ===== COMPILED SASS (sm_100) =====

	.target	sm_100

	.elftype	@"ET_EXEC"


//--------------------- .note.nv.tkinfo           --------------------------
	.section	.note.nv.tkinfo,"",@"SHT_NOTE"
	.sectionflags	@"SHF_NOTE_NV_TKINFO"
	.tkinfo
        /*0018*/ 	.word	0x00000002
        /*0030*/ 	.string	""
        /*0030*/ 	.string	"ptxas"
        /*0030*/ 	.string	"Cuda compilation tools, release 13.0, V13.0.88"
        /*0030*/ 	.string	"Build cuda_13.0.r13.0/compiler.36424714_0"
        /*0030*/ 	.string	"-arch sm_100 -m 64 "



//--------------------- .note.nv.cuinfo           --------------------------
	.section	.note.nv.cuinfo,"",@"SHT_NOTE"
	.sectionflags	@"SHF_NOTE_NV_CUINFO"
        /*0018*/ 	.short	0x0002
        /*001a*/ 	.short	0x0064
        /*001c*/ 	.short	0x0082
	.zero		2


//--------------------- .nv.info                  --------------------------
	.section	.nv.info,"",@"SHT_CUDA_INFO"
	.align	4


	//----- nvinfo : EIATTR_REGCOUNT
	.align		4
        /*0000*/ 	.byte	0x04, 0x2f
        /*0002*/ 	.short	(.L_1 - .L_0)
	.align		4
.L_0:
        /*0004*/ 	.word	index@(_Z12kelly_kernelPfS_S_i)
        /*0008*/ 	.word	0x00000010


	//----- nvinfo : EIATTR_FRAME_SIZE
	.align		4
.L_1:
        /*000c*/ 	.byte	0x04, 0x11
        /*000e*/ 	.short	(.L_3 - .L_2)
	.align		4
.L_2:
        /*0010*/ 	.word	index@($__internal_0_$__cuda_sm3x_div_rn_noftz_f32_slowpath)
        /*0014*/ 	.word	0x00000000


	//----- nvinfo : EIATTR_FRAME_SIZE
	.align		4
.L_3:
        /*0018*/ 	.byte	0x04, 0x11
        /*001a*/ 	.short	(.L_5 - .L_4)
	.align		4
.L_4:
        /*001c*/ 	.word	index@(_Z12kelly_kernelPfS_S_i)
        /*0020*/ 	.word	0x00000000


	//----- nvinfo : EIATTR_MIN_STACK_SIZE
	.align		4
.L_5:
        /*0024*/ 	.byte	0x04, 0x12
        /*0026*/ 	.short	(.L_7 - .L_6)
	.align		4
.L_6:
        /*0028*/ 	.word	index@(_Z12kelly_kernelPfS_S_i)
        /*002c*/ 	.word	0x00000000
.L_7:


//--------------------- .nv.compat                --------------------------
	.section	.nv.compat,"",@"SHT_CUDA_COMPAT_INFO"
	.align	4
        /*0000*/ 	.byte	0x02, 0x09, 0x00, 0x00, 0x02, 0x02, 0x01, 0x00, 0x02, 0x05, 0x05, 0x00, 0x03, 0x07, 0x01, 0x01
        /*0010*/ 	.byte	0x02, 0x03, 0x00, 0x00, 0x02, 0x06, 0x01, 0x00, 0x04, 0x0b, 0x08, 0x00, 0x01, 0x00, 0x00, 0x00
        /*0020*/ 	.byte	0x00, 0x00, 0x00, 0x00


//--------------------- .nv.info._Z12kelly_kernelPfS_S_i --------------------------
	.section	.nv.info._Z12kelly_kernelPfS_S_i,"",@"SHT_CUDA_INFO"
	.sectionflags	@""
	.align	4


	//----- nvinfo : EIATTR_CUDA_API_VERSION
	.align		4
        /*0000*/ 	.byte	0x04, 0x37
        /*0002*/ 	.short	(.L_9 - .L_8)
.L_8:
        /*0004*/ 	.word	0x00000082


	//----- nvinfo : EIATTR_KPARAM_INFO
	.align		4
.L_9:
        /*0008*/ 	.byte	0x04, 0x17
        /*000a*/ 	.short	(.L_11 - .L_10)
.L_10:
        /*000c*/ 	.word	0x00000000
        /*0010*/ 	.short	0x0003
        /*0012*/ 	.short	0x0018
        /*0014*/ 	.byte	0x00, 0xf0, 0x11, 0x00


	//----- nvinfo : EIATTR_KPARAM_INFO
	.align		4
.L_11:
        /*0018*/ 	.byte	0x04, 0x17
        /*001a*/ 	.short	(.L_13 - .L_12)
.L_12:
        /*001c*/ 	.word	0x00000000
        /*0020*/ 	.short	0x0002
        /*0022*/ 	.short	0x0010
        /*0024*/ 	.byte	0x00, 0xf5, 0x21, 0x00


	//----- nvinfo : EIATTR_KPARAM_INFO
	.align		4
.L_13:
        /*0028*/ 	.byte	0x04, 0x17
        /*002a*/ 	.short	(.L_15 - .L_14)
.L_14:
        /*002c*/ 	.word	0x00000000
        /*0030*/ 	.short	0x0001
        /*0032*/ 	.short	0x0008
        /*0034*/ 	.byte	0x00, 0xf5, 0x21, 0x00


	//----- nvinfo : EIATTR_KPARAM_INFO
	.align		4
.L_15:
        /*0038*/ 	.byte	0x04, 0x17
        /*003a*/ 	.short	(.L_17 - .L_16)
.L_16:
        /*003c*/ 	.word	0x00000000
        /*0040*/ 	.short	0x0000
        /*0042*/ 	.short	0x0000
        /*0044*/ 	.byte	0x00, 0xf5, 0x21, 0x00


	//----- nvinfo : EIATTR_SPARSE_MMA_MASK
	.align		4
.L_17:
        /*0048*/ 	.byte	0x03, 0x50
        /*004a*/ 	.short	0x0000


	//----- nvinfo : EIATTR_MAXREG_COUNT
	.align		4
        /*004c*/ 	.byte	0x03, 0x1b
        /*004e*/ 	.short	0x00ff


	//----- nvinfo : EIATTR_MERCURY_ISA_VERSION
	.align		4
        /*0050*/ 	.byte	0x03, 0x5f
        /*0052*/ 	.short	0x0101


	//----- nvinfo : EIATTR_VRC_CTA_INIT_COUNT
	.align		4
        /*0054*/ 	.byte	0x02, 0x4a
	.zero		1
	.zero		1


	//----- nvinfo : EIATTR_EXIT_INSTR_OFFSETS
	.align		4
        /*0058*/ 	.byte	0x04, 0x1c
        /*005a*/ 	.short	(.L_19 - .L_18)


	//   ....[0]....
.L_18:
        /*005c*/ 	.word	0x00000070


	//   ....[1]....
        /*0060*/ 	.word	0x000001f0


	//----- nvinfo : EIATTR_CRS_STACK_SIZE
	.align		4
.L_19:
        /*0064*/ 	.byte	0x04, 0x1e
        /*0066*/ 	.short	(.L_21 - .L_20)
.L_20:
        /*0068*/ 	.word	0x00000000


	//----- nvinfo : EIATTR_CBANK_PARAM_SIZE
	.align		4
.L_21:
        /*006c*/ 	.byte	0x03, 0x19
        /*006e*/ 	.short	0x001c


	//----- nvinfo : EIATTR_PARAM_CBANK
	.align		4
        /*0070*/ 	.byte	0x04, 0x0a
        /*0072*/ 	.short	(.L_23 - .L_22)
	.align		4
.L_22:
        /*0074*/ 	.word	index@(.nv.constant0._Z12kelly_kernelPfS_S_i)
        /*0078*/ 	.short	0x0380
        /*007a*/ 	.short	0x001c


	//----- nvinfo : EIATTR_SW_WAR
	.align		4
.L_23:
        /*007c*/ 	.byte	0x04, 0x36
        /*007e*/ 	.short	(.L_25 - .L_24)
.L_24:
        /*0080*/ 	.word	0x00000008
.L_25:


//--------------------- .nv.callgraph             --------------------------
	.section	.nv.callgraph,"",@"SHT_CUDA_CALLGRAPH"
	.align	4
	.sectionentsize	8
	.align		4
        /*0000*/ 	.word	0x00000000
	.align		4
        /*0004*/ 	.word	0xffffffff
	.align		4
        /*0008*/ 	.word	0x00000000
	.align		4
        /*000c*/ 	.word	0xfffffffe
	.align		4
        /*0010*/ 	.word	0x00000000
	.align		4
        /*0014*/ 	.word	0xfffffffd
	.align		4
        /*0018*/ 	.word	0x00000000
	.align		4
        /*001c*/ 	.word	0xfffffffc


//--------------------- .text._Z12kelly_kernelPfS_S_i --------------------------
	.section	.text._Z12kelly_kernelPfS_S_i,"ax",@progbits
	.align	128
        .global         _Z12kelly_kernelPfS_S_i
        .type           _Z12kelly_kernelPfS_S_i,@function
        .size           _Z12kelly_kernelPfS_S_i,(.L_x_14 - _Z12kelly_kernelPfS_S_i)
        .other          _Z12kelly_kernelPfS_S_i,@"STO_CUDA_ENTRY STV_DEFAULT"
_Z12kelly_kernelPfS_S_i:
.text._Z12kelly_kernelPfS_S_i:
[----:B------:R-:W-:Y:S01]  /*0000*/  LDC R1, c[0x0][0x37c] ;  /* 0x0000df00ff017b82 */ /* 0x000fe20000000800 */
[----:B------:R-:W0:Y:S07]  /*0010*/  S2R R3, SR_TID.X ;  /* 0x0000000000037919 */ /* 0x000e2e0000002100 */
[----:B------:R-:W0:Y:S01]  /*0020*/  S2UR UR4, SR_CTAID.X ;  /* 0x00000000000479c3 */ /* 0x000e220000002500 */
[----:B------:R-:W1:Y:S07]  /*0030*/  LDCU UR5, c[0x0][0x398] ;  /* 0x00007300ff0577ac */ /* 0x000e6e0008000800 */
[----:B------:R-:W0:Y:S02]  /*0040*/  LDC R2, c[0x0][0x360] ;  /* 0x0000d800ff027b82 */ /* 0x000e240000000800 */
[----:B0-----:R-:W-:-:S05]  /*0050*/  IMAD R2, R2, UR4, R3 ;  /* 0x0000000402027c24 */ /* 0x001fca000f8e0203 */
[----:B-1----:R-:W-:-:S13]  /*0060*/  ISETP.GE.AND P0, PT, R2, UR5, PT ;  /* 0x0000000502007c0c */ /* 0x002fda000bf06270 */
[----:B------:R-:W-:Y:S05]  /*0070*/  @P0 EXIT ;  /* 0x000000000000094d */ /* 0x000fea0003800000 */
[----:B------:R-:W0:Y:S01]  /*0080*/  LDC.64 R6, c[0x0][0x388] ;  /* 0x0000e200ff067b82 */ /* 0x000e220000000a00 */
[----:B------:R-:W1:Y:S07]  /*0090*/  LDCU.64 UR4, c[0x0][0x358] ;  /* 0x00006b00ff0477ac */ /* 0x000e6e0008000a00 */
[----:B------:R-:W2:Y:S01]  /*00a0*/  LDC.64 R4, c[0x0][0x380] ;  /* 0x0000e000ff047b82 */ /* 0x000ea20000000a00 */
[----:B0-----:R-:W-:-:S05]  /*00b0*/  IMAD.WIDE R6, R2, 0x4, R6 ;  /* 0x0000000402067825 */ /* 0x001fca00078e0206 */
[----:B-1----:R-:W3:Y:S01]  /*00c0*/  LDG.E R3, desc[UR4][R6.64] ;  /* 0x0000000406037981 */ /* 0x002ee2000c1e1900 */
[----:B--2---:R-:W-:-:S05]  /*00d0*/  IMAD.WIDE R4, R2, 0x4, R4 ;  /* 0x0000000402047825 */ /* 0x004fca00078e0204 */
[----:B------:R-:W2:Y:S01]  /*00e0*/  LDG.E R0, desc[UR4][R4.64] ;  /* 0x0000000404007981 */ /* 0x000ea2000c1e1900 */
[----:B------:R-:W-:Y:S01]  /*00f0*/  BSSY.RECONVERGENT B0, `(.L_x_0) ;  /* 0x000000c000007945 */ /* 0x000fe20003800200 */
[----:B---3--:R-:W0:Y:S08]  /*0100*/  MUFU.RCP R8, R3 ;  /* 0x0000000300087308 */ /* 0x008e300000001000 */
[----:B--2---:R-:W1:Y:S01]  /*0110*/  FCHK P0, R0, R3 ;  /* 0x0000000300007302 */ /* 0x004e620000000000 */
[----:B0-----:R-:W-:-:S04]  /*0120*/  FFMA R9, -R3, R8, 1 ;  /* 0x3f80000003097423 */ /* 0x001fc80000000108 */
[----:B------:R-:W-:-:S04]  /*0130*/  FFMA R9, R8, R9, R8 ;  /* 0x0000000908097223 */ /* 0x000fc80000000008 */
[----:B------:R-:W-:-:S04]  /*0140*/  FFMA R8, R0, R9, RZ ;  /* 0x0000000900087223 */ /* 0x000fc800000000ff */
[----:B------:R-:W-:-:S04]  /*0150*/  FFMA R10, -R3, R8, R0 ;  /* 0x00000008030a7223 */ /* 0x000fc80000000100 */
[----:B------:R-:W-:Y:S01]  /*0160*/  FFMA R9, R9, R10, R8 ;  /* 0x0000000a09097223 */ /* 0x000fe20000000008 */
[----:B-1----:R-:W-:Y:S06]  /*0170*/  @!P0 BRA `(.L_x_1) ;  /* 0x00000000000c8947 */ /* 0x002fec0003800000 */
[----:B------:R-:W-:-:S07]  /*0180*/  MOV R4, 0x1a0 ;  /* 0x000001a000047802 */ /* 0x000fce0000000f00 */
[----:B------:R-:W-:Y:S05]  /*0190*/  CALL.REL.NOINC `($__internal_0_$__cuda_sm3x_div_rn_noftz_f32_slowpath) ;  /* 0x0000000000187944 */ /* 0x000fea0003c00000 */
[----:B------:R-:W-:-:S07]  /*01a0*/  IMAD.MOV.U32 R9, RZ, RZ, R0 ;  /* 0x000000ffff097224 */ /* 0x000fce00078e0000 */
.L_x_1:
[----:B------:R-:W-:Y:S05]  /*01b0*/  BSYNC.RECONVERGENT B0 ;  /* 0x0000000000007941 */ /* 0x000fea0003800200 */
.L_x_0:
[----:B------:R-:W0:Y:S02]  /*01c0*/  LDC.64 R4, c[0x0][0x390] ;  /* 0x0000e400ff047b82 */ /* 0x000e240000000a00 */
[----:B0-----:R-:W-:-:S05]  /*01d0*/  IMAD.WIDE R2, R2, 0x4, R4 ;  /* 0x0000000402027825 */ /* 0x001fca00078e0204 */
[----:B------:R-:W-:Y:S01]  /*01e0*/  STG.E desc[UR4][R2.64], R9 ;  /* 0x0000000902007986 */ /* 0x000fe2000c101904 */
[----:B------:R-:W-:Y:S05]  /*01f0*/  EXIT ;  /* 0x000000000000794d */ /* 0x000fea0003800000 */
        .weak           $__internal_0_$__cuda_sm3x_div_rn_noftz_f32_slowpath
        .type           $__internal_0_$__cuda_sm3x_div_rn_noftz_f32_slowpath,@function
        .size           $__internal_0_$__cuda_sm3x_div_rn_noftz_f32_slowpath,(.L_x_14 - $__internal_0_$__cuda_sm3x_div_rn_noftz_f32_slowpath)
$__internal_0_$__cuda_sm3x_div_rn_noftz_f32_slowpath:
[--C-:B------:R-:W-:Y:S01]  /*0200*/  SHF.R.U32.HI R6, RZ, 0x17, R3.reuse ;  /* 0x00000017ff067819 */ /* 0x100fe20000011603 */
[----:B------:R-:W-:Y:S01]  /*0210*/  BSSY.RECONVERGENT B1, `(.L_x_2) ;  /* 0x0000064000017945 */ /* 0x000fe20003800200 */
[--C-:B------:R-:W-:Y:S01]  /*0220*/  SHF.R.U32.HI R5, RZ, 0x17, R0.reuse ;  /* 0x00000017ff057819 */ /* 0x100fe20000011600 */
[----:B------:R-:W-:Y:S01]  /*0230*/  IMAD.MOV.U32 R7, RZ, RZ, R0 ;  /* 0x000000ffff077224 */ /* 0x000fe200078e0000 */
[----:B------:R-:W-:Y:S01]  /*0240*/  LOP3.LUT R6, R6, 0xff, RZ, 0xc0, !PT ;  /* 0x000000ff06067812 */ /* 0x000fe200078ec0ff */
[----:B------:R-:W-:Y:S01]  /*0250*/  IMAD.MOV.U32 R8, RZ, RZ, R3 ;  /* 0x000000ffff087224 */ /* 0x000fe200078e0003 */
[----:B------:R-:W-:-:S03]  /*0260*/  LOP3.LUT R5, R5, 0xff, RZ, 0xc0, !PT ;  /* 0x000000ff05057812 */ /* 0x000fc600078ec0ff */
[----:B------:R-:W-:Y:S02]  /*0270*/  VIADD R11, R6, 0xffffffff ;  /* 0xffffffff060b7836 */ /* 0x000fe40000000000 */
[----:B------:R-:W-:-:S03]  /*0280*/  VIADD R10, R5, 0xffffffff ;  /* 0xffffffff050a7836 */ /* 0x000fc60000000000 */
[----:B------:R-:W-:-:S04]  /*0290*/  ISETP.GT.U32.AND P0, PT, R11, 0xfd, PT ;  /* 0x000000fd0b00780c */ /* 0x000fc80003f04070 */
[----:B------:R-:W-:-:S13]  /*02a0*/  ISETP.GT.U32.OR P0, PT, R10, 0xfd, P0 ;  /* 0x000000fd0a00780c */ /* 0x000fda0000704470 */
[----:B------:R-:W-:Y:S01]  /*02b0*/  @!P0 IMAD.MOV.U32 R9, RZ, RZ, RZ ;  /* 0x000000ffff098224 */ /* 0x000fe200078e00ff */
[----:B------:R-:W-:Y:S06]  /*02c0*/  @!P0 BRA `(.L_x_3) ;  /* 0x00000000005c8947 */ /* 0x000fec0003800000 */
[----:B------:R-:W-:Y:S02]  /*02d0*/  FSETP.GTU.FTZ.AND P0, PT, |R0|, +INF , PT ;  /* 0x7f8000000000780b */ /* 0x000fe40003f1c200 */
[----:B------:R-:W-:-:S04]  /*02e0*/  FSETP.GTU.FTZ.AND P1, PT, |R3|, +INF , PT ;  /* 0x7f8000000300780b */ /* 0x000fc80003f3c200 */
[----:B------:R-:W-:-:S13]  /*02f0*/  PLOP3.LUT P0, PT, P0, P1, PT, 0xf8, 0x8f ;  /* 0x00000000008f781c */ /* 0x000fda0000703f70 */
[----:B------:R-:W-:Y:S05]  /*0300*/  @P0 BRA `(.L_x_4) ;  /* 0x00000004004c0947 */ /* 0x000fea0003800000 */
[----:B------:R-:W-:-:S13]  /*0310*/  LOP3.LUT P0, RZ, R8, 0x7fffffff, R7, 0xc8, !PT ;  /* 0x7fffffff08ff7812 */ /* 0x000fda000780c807 */
[----:B------:R-:W-:Y:S05]  /*0320*/  @!P0 BRA `(.L_x_5) ;  /* 0x00000004003c8947 */ /* 0x000fea0003800000 */
[C---:B------:R-:W-:Y:S02]  /*0330*/  FSETP.NEU.FTZ.AND P2, PT, |R0|.reuse, +INF , PT ;  /* 0x7f8000000000780b */ /* 0x040fe40003f5d200 */
[----:B------:R-:W-:Y:S02]  /*0340*/  FSETP.NEU.FTZ.AND P1, PT, |R3|, +INF , PT ;  /* 0x7f8000000300780b */ /* 0x000fe40003f3d200 */
[----:B------:R-:W-:-:S11]  /*0350*/  FSETP.NEU.FTZ.AND P0, PT, |R0|, +INF , PT ;  /* 0x7f8000000000780b */ /* 0x000fd60003f1d200 */
[----:B------:R-:W-:Y:S05]  /*0360*/  @!P1 BRA !P2, `(.L_x_5) ;  /* 0x00000004002c9947 */ /* 0x000fea0005000000 */
[----:B------:R-:W-:-:S04]  /*0370*/  LOP3.LUT P2, RZ, R7, 0x7fffffff, RZ, 0xc0, !PT ;  /* 0x7fffffff07ff7812 */ /* 0x000fc8000784c0ff */
[----:B------:R-:W-:-:S13]  /*0380*/  PLOP3.LUT P1, PT, P1, P2, PT, 0x2f, 0xf2 ;  /* 0x0000000000f2781c */ /* 0x000fda0000f24577 */
[----:B------:R-:W-:Y:S05]  /*0390*/  @P1 BRA `(.L_x_6) ;  /* 0x0000000400181947 */ /* 0x000fea0003800000 */
[----:B------:R-:W-:-:S04]  /*03a0*/  LOP3.LUT P1, RZ, R8, 0x7fffffff, RZ, 0xc0, !PT ;  /* 0x7fffffff08ff7812 */ /* 0x000fc8000782c0ff */
[----:B------:R-:W-:-:S13]  /*03b0*/  PLOP3.LUT P0, PT, P0, P1, PT, 0x2f, 0xf2 ;  /* 0x0000000000f2781c */ /* 0x000fda0000702577 */
[----:B------:R-:W-:Y:S05]  /*03c0*/  @P0 BRA `(.L_x_7) ;  /* 0x0000000400000947 */ /* 0x000fea0003800000 */
[----:B------:R-:W-:Y:S02]  /*03d0*/  ISETP.GE.AND P0, PT, R10, RZ, PT ;  /* 0x000000ff0a00720c */ /* 0x000fe40003f06270 */
[----:B------:R-:W-:-:S11]  /*03e0*/  ISETP.GE.AND P1, PT, R11, RZ, PT ;  /* 0x000000ff0b00720c */ /* 0x000fd60003f26270 */
[----:B------:R-:W-:Y:S02]  /*03f0*/  @P0 IMAD.MOV.U32 R9, RZ, RZ, RZ ;  /* 0x000000ffff090224 */ /* 0x000fe400078e00ff */
[----:B------:R-:W-:Y:S01]  /*0400*/  @!P0 FFMA R7, R0, 1.84467440737095516160e+19, RZ ;  /* 0x5f80000000078823 */ /* 0x000fe200000000ff */
[----:B------:R-:W-:Y:S02]  /*0410*/  @!P0 IMAD.MOV.U32 R9, RZ, RZ, -0x40 ;  /* 0xffffffc0ff098424 */ /* 0x000fe400078e00ff */
[----:B------:R-:W-:Y:S02]  /*0420*/  @!P1 FFMA R8, R3, 1.84467440737095516160e+19, RZ ;  /* 0x5f80000003089823 */ /* 0x000fe400000000ff */
[----:B------:R-:W-:-:S07]  /*0430*/  @!P1 VIADD R9, R9, 0x40 ;  /* 0x0000004009099836 */ /* 0x000fce0000000000 */
.L_x_3:
[----:B------:R-:W-:Y:S01]  /*0440*/  LEA R3, R6, 0xc0800000, 0x17 ;  /* 0xc080000006037811 */ /* 0x000fe200078eb8ff */
[----:B------:R-:W-:Y:S01]  /*0450*/  VIADD R5, R5, 0xffffff81 ;  /* 0xffffff8105057836 */ /* 0x000fe20000000000 */
[----:B------:R-:W-:Y:S03]  /*0460*/  BSSY.RECONVERGENT B2, `(.L_x_8) ;  /* 0x0000035000027945 */ /* 0x000fe60003800200 */
[----:B------:R-:W-:Y:S01]  /*0470*/  IMAD.IADD R3, R8, 0x1, -R3 ;  /* 0x0000000108037824 */ /* 0x000fe200078e0a03 */
[C---:B------:R-:W-:Y:S01]  /*0480*/  IADD3 R6, PT, PT, R5.reuse, 0x7f, -R6 ;  /* 0x0000007f05067810 */ /* 0x040fe20007ffe806 */
[----:B------:R-:W-:Y:S02]  /*0490*/  IMAD R0, R5, -0x800000, R7 ;  /* 0xff80000005007824 */ /* 0x000fe400078e0207 */
[----:B------:R-:W0:Y:S01]  /*04a0*/  MUFU.RCP R8, R3 ;  /* 0x0000000300087308 */ /* 0x000e220000001000 */
[----:B------:R-:W-:Y:S01]  /*04b0*/  FADD.FTZ R11, -R3, -RZ ;  /* 0x800000ff030b7221 */ /* 0x000fe20000010100 */
[----:B------:R-:W-:-:S03]  /*04c0*/  IMAD.IADD R6, R6, 0x1, R9 ;  /* 0x0000000106067824 */ /* 0x000fc600078e0209 */
[----:B0-----:R-:W-:-:S04]  /*04d0*/  FFMA R13, R8, R11, 1 ;  /* 0x3f800000080d7423 */ /* 0x001fc8000000000b */
[----:B------:R-:W-:-:S04]  /*04e0*/  FFMA R10, R8, R13, R8 ;  /* 0x0000000d080a7223 */ /* 0x000fc80000000008 */
[----:B------:R-:W-:-:S04]  /*04f0*/  FFMA R7, R0, R10, RZ ;  /* 0x0000000a00077223 */ /* 0x000fc800000000ff */
[----:B------:R-:W-:-:S04]  /*0500*/  FFMA R8, R11, R7, R0 ;  /* 0x000000070b087223 */ /* 0x000fc80000000000 */
[----:B------:R-:W-:-:S04]  /*0510*/  FFMA R7, R10, R8, R7 ;  /* 0x000000080a077223 */ /* 0x000fc80000000007 */
[----:B------:R-:W-:-:S04]  /*0520*/  FFMA R8, R11, R7, R0 ;  /* 0x000000070b087223 */ /* 0x000fc80000000000 */
[----:B------:R-:W-:-:S05]  /*0530*/  FFMA R0, R10, R8, R7 ;  /* 0x000000080a007223 */ /* 0x000fca0000000007 */
[----:B------:R-:W-:-:S04]  /*0540*/  SHF.R.U32.HI R3, RZ, 0x17, R0 ;  /* 0x00000017ff037819 */ /* 0x000fc80000011600 */
[----:B------:R-:W-:-:S05]  /*0550*/  LOP3.LUT R3, R3, 0xff, RZ, 0xc0, !PT ;  /* 0x000000ff03037812 */ /* 0x000fca00078ec0ff */
[----:B------:R-:W-:-:S04]  /*0560*/  IMAD.IADD R9, R3, 0x1, R6 ;  /* 0x0000000103097824 */ /* 0x000fc800078e0206 */
[----:B------:R-:W-:-:S05]  /*0570*/  VIADD R3, R9, 0xffffffff ;  /* 0xffffffff09037836 */ /* 0x000fca0000000000 */
[----:B------:R-:W-:-:S13]  /*0580*/  ISETP.GE.U32.AND P0, PT, R3, 0xfe, PT ;  /* 0x000000fe0300780c */ /* 0x000fda0003f06070 */
[----:B------:R-:W-:Y:S05]  /*0590*/  @!P0 BRA `(.L_x_9) ;  /* 0x0000000000808947 */ /* 0x000fea0003800000 */
[----:B------:R-:W-:-:S13]  /*05a0*/  ISETP.GT.AND P0, PT, R9, 0xfe, PT ;  /* 0x000000fe0900780c */ /* 0x000fda0003f04270 */
[----:B------:R-:W-:Y:S05]  /*05b0*/  @P0 BRA `(.L_x_10) ;  /* 0x00000000006c0947 */ /* 0x000fea0003800000 */
[----:B------:R-:W-:-:S13]  /*05c0*/  ISETP.GE.AND P0, PT, R9, 0x1, PT ;  /* 0x000000010900780c */ /* 0x000fda0003f06270 */
[----:B------:R-:W-:Y:S05]  /*05d0*/  @P0 BRA `(.L_x_11) ;  /* 0x0000000000740947 */ /* 0x000fea0003800000 */
[----:B------:R-:W-:Y:S02]  /*05e0*/  ISETP.GE.AND P0, PT, R9, -0x18, PT ;  /* 0xffffffe80900780c */ /* 0x000fe40003f06270 */
[----:B------:R-:W-:-:S11]  /*05f0*/  LOP3.LUT R0, R0, 0x80000000, RZ, 0xc0, !PT ;  /* 0x8000000000007812 */ /* 0x000fd600078ec0ff */
[----:B------:R-:W-:Y:S05]  /*0600*/  @!P0 BRA `(.L_x_11) ;  /* 0x0000000000688947 */ /* 0x000fea0003800000 */
[CCC-:B------:R-:W-:Y:S01]  /*0610*/  FFMA.RZ R3, R10.reuse, R8.reuse, R7.reuse ;  /* 0x000000080a037223 */ /* 0x1c0fe2000000c007 */
[CCC-:B------:R-:W-:Y:S01]  /*0620*/  FFMA.RM R6, R10.reuse, R8.reuse, R7.reuse ;  /* 0x000000080a067223 */ /* 0x1c0fe20000004007 */
[C---:B------:R-:W-:Y:S02]  /*0630*/  ISETP.NE.AND P2, PT, R9.reuse, RZ, PT ;  /* 0x000000ff0900720c */ /* 0x040fe40003f45270 */
[----:B------:R-:W-:Y:S02]  /*0640*/  ISETP.NE.AND P1, PT, R9, RZ, PT ;  /* 0x000000ff0900720c */ /* 0x000fe40003f25270 */
[----:B------:R-:W-:Y:S01]  /*0650*/  LOP3.LUT R5, R3, 0x7fffff, RZ, 0xc0, !PT ;  /* 0x007fffff03057812 */ /* 0x000fe200078ec0ff */
[----:B------:R-:W-:Y:S01]  /*0660*/  FFMA.RP R3, R10, R8, R7 ;  /* 0x000000080a037223 */ /* 0x000fe20000008007 */
[----:B------:R-:W-:Y:S02]  /*0670*/  VIADD R8, R9, 0x20 ;  /* 0x0000002009087836 */ /* 0x000fe40000000000 */
[----:B------:R-:W-:Y:S01]  /*0680*/  LOP3.LUT R5, R5, 0x800000, RZ, 0xfc, !PT ;  /* 0x0080000005057812 */ /* 0x000fe200078efcff */
[----:B------:R-:W-:Y:S01]  /*0690*/  IMAD.MOV R7, RZ, RZ, -R9 ;  /* 0x000000ffff077224 */ /* 0x000fe200078e0a09 */
[----:B------:R-:W-:-:S02]  /*06a0*/  FSETP.NEU.FTZ.AND P0, PT, R3, R6, PT ;  /* 0x000000060300720b */ /* 0x000fc40003f1d000 */
[----:B------:R-:W-:Y:S02]  /*06b0*/  SHF.L.U32 R8, R5, R8, RZ ;  /* 0x0000000805087219 */ /* 0x000fe400000006ff */
[----:B------:R-:W-:Y:S02]  /*06c0*/  SEL R6, R7, RZ, P2 ;  /* 0x000000ff07067207 */ /* 0x000fe40001000000 */
[----:B------:R-:W-:Y:S02]  /*06d0*/  ISETP.NE.AND P1, PT, R8, RZ, P1 ;  /* 0x000000ff0800720c */ /* 0x000fe40000f25270 */
[----:B------:R-:W-:Y:S02]  /*06e0*/  SHF.R.U32.HI R6, RZ, R6, R5 ;  /* 0x00000006ff067219 */ /* 0x000fe40000011605 */
[----:B------:R-:W-:Y:S02]  /*06f0*/  PLOP3.LUT P0, PT, P0, P1, PT, 0xf8, 0x8f ;  /* 0x00000000008f781c */ /* 0x000fe40000703f70 */
[----:B------:R-:W-:-:S02]  /*0700*/  SHF.R.U32.HI R8, RZ, 0x1, R6 ;  /* 0x00000001ff087819 */ /* 0x000fc40000011606 */
[----:B------:R-:W-:-:S04]  /*0710*/  SEL R3, RZ, 0x1, !P0 ;  /* 0x00000001ff037807 */ /* 0x000fc80004000000 */
[----:B------:R-:W-:-:S04]  /*0720*/  LOP3.LUT R3, R3, 0x1, R8, 0xf8, !PT ;  /* 0x0000000103037812 */ /* 0x000fc800078ef808 */
[----:B------:R-:W-:-:S05]  /*0730*/  LOP3.LUT R3, R3, R6, RZ, 0xc0, !PT ;  /* 0x0000000603037212 */ /* 0x000fca00078ec0ff */
[----:B------:R-:W-:-:S05]  /*0740*/  IMAD.IADD R3, R8, 0x1, R3 ;  /* 0x0000000108037824 */ /* 0x000fca00078e0203 */
[----:B------:R-:W-:Y:S01]  /*0750*/  LOP3.LUT R0, R3, R0, RZ, 0xfc, !PT ;  /* 0x0000000003007212 */ /* 0x000fe200078efcff */
[----:B------:R-:W-:Y:S06]  /*0760*/  BRA `(.L_x_11) ;  /* 0x0000000000107947 */ /* 0x000fec0003800000 */
.L_x_10:
[----:B------:R-:W-:-:S04]  /*0770*/  LOP3.LUT R0, R0, 0x80000000, RZ, 0xc0, !PT ;  /* 0x8000000000007812 */ /* 0x000fc800078ec0ff */
[----:B------:R-:W-:Y:S01]  /*0780*/  LOP3.LUT R0, R0, 0x7f800000, RZ, 0xfc, !PT ;  /* 0x7f80000000007812 */ /* 0x000fe200078efcff */
[----:B------:R-:W-:Y:S06]  /*0790*/  BRA `(.L_x_11) ;  /* 0x0000000000047947 */ /* 0x000fec0003800000 */
.L_x_9:
[----:B------:R-:W-:-:S07]  /*07a0*/  IMAD R0, R6, 0x800000, R0 ;  /* 0x0080000006007824 */ /* 0x000fce00078e0200 */
.L_x_11:
[----:B------:R-:W-:Y:S05]  /*07b0*/  BSYNC.RECONVERGENT B2 ;  /* 0x0000000000027941 */ /* 0x000fea0003800200 */
.L_x_8:
[----:B------:R-:W-:Y:S05]  /*07c0*/  BRA `(.L_x_12) ;  /* 0x0000000000207947 */ /* 0x000fea0003800000 */
.L_x_7:
[----:B------:R-:W-:-:S04]  /*07d0*/  LOP3.LUT R0, R8, 0x80000000, R7, 0x48, !PT ;  /* 0x8000000008007812 */ /* 0x000fc800078e4807 */
[----:B------:R-:W-:Y:S01]  /*07e0*/  LOP3.LUT R0, R0, 0x7f800000, RZ, 0xfc, !PT ;  /* 0x7f80000000007812 */ /* 0x000fe200078efcff */
[----:B------:R-:W-:Y:S06]  /*07f0*/  BRA `(.L_x_12) ;  /* 0x0000000000147947 */ /* 0x000fec0003800000 */
.L_x_6:
[----:B------:R-:W-:Y:S01]  /*0800*/  LOP3.LUT R0, R8, 0x80000000, R7, 0x48, !PT ;  /* 0x8000000008007812 */ /* 0x000fe200078e4807 */
[----:B------:R-:W-:Y:S06]  /*0810*/  BRA `(.L_x_12) ;  /* 0x00000000000c7947 */ /* 0x000fec0003800000 */
.L_x_5:
[----:B------:R-:W0:Y:S01]  /*0820*/  MUFU.RSQ R0, -QNAN ;  /* 0xffc0000000007908 */ /* 0x000e220000001400 */
[----:B------:R-:W-:Y:S05]  /*0830*/  BRA `(.L_x_12) ;  /* 0x0000000000047947 */ /* 0x000fea0003800000 */
.L_x_4:
[----:B------:R-:W-:-:S07]  /*0840*/  FADD.FTZ R0, R0, R3 ;  /* 0x0000000300007221 */ /* 0x000fce0000010000 */
.L_x_12:
[----:B------:R-:W-:Y:S05]  /*0850*/  BSYNC.RECONVERGENT B1 ;  /* 0x0000000000017941 */ /* 0x000fea0003800200 */
.L_x_2:
[----:B------:R-:W-:-:S04]  /*0860*/  IMAD.MOV.U32 R5, RZ, RZ, 0x0 ;  /* 0x00000000ff057424 */ /* 0x000fc800078e00ff */
[----:B0-----:R-:W-:Y:S05]  /*0870*/  RET.REL.NODEC R4 `(_Z12kelly_kernelPfS_S_i) ;  /* 0xfffffff404e07950 */ /* 0x001fea0003c3ffff */
.L_x_13:
[----:B------:R-:W-:-:S00]  /*0880*/  BRA `(.L_x_13) ;  /* 0xfffffffc00fc7947 */ /* 0x000fc0000383ffff */
[----:B------:R-:W-:-:S00]  /*0890*/  NOP ;  /* 0x0000000000007918 */ /* 0x000fc00000000000 */
        /* <DEDUP_REMOVED lines=14> */
.L_x_14:


//--------------------- .nv.shared.reserved.0     --------------------------
	.section	.nv.shared.reserved.0,"aw",@nobits
	.weak		__nv_reservedSMEM_offset_0_alias
	.size		__nv_reservedSMEM_offset_0_alias, 0, 64
	.other		__nv_reservedSMEM_offset_0_alias,@"STO_CUDA_RESERVED_SHARED STV_DEFAULT"
__nv_reservedSMEM_offset_0_alias:
	.zero		0
	.zero		64


//--------------------- .nv.constant0._Z12kelly_kernelPfS_S_i --------------------------
	.section	.nv.constant0._Z12kelly_kernelPfS_S_i,"a",@progbits
	.sectionflags	@""
	.align	4
.nv.constant0._Z12kelly_kernelPfS_S_i:
	.zero		924


//--------------------- SYMBOLS --------------------------

	.type		.nv.reservedSmem.offset0,@object
	.size		.nv.reservedSmem.offset0,0x4
